//
// Generated by NVIDIA NVVM Compiler
//
// Compiler Build ID: CL-36424714
// Cuda compilation tools, release 13.0, V13.0.88
// Based on NVVM 20.0.0
//

.version 9.0
.target sm_100
.address_size 64

	// .globl	pad_planar_cuda

.visible .entry pad_planar_cuda(
	.param .u64 .ptr .align 1 pad_planar_cuda_param_0,
	.param .u32 pad_planar_cuda_param_1,
	.param .u32 pad_planar_cuda_param_2,
	.param .u32 pad_planar_cuda_param_3,
	.param .u64 .ptr .align 1 pad_planar_cuda_param_4,
	.param .u32 pad_planar_cuda_param_5,
	.param .u32 pad_planar_cuda_param_6,
	.param .u32 pad_planar_cuda_param_7,
	.param .u32 pad_planar_cuda_param_8,
	.param .u32 pad_planar_cuda_param_9,
	.param .u8 pad_planar_cuda_param_10
)
{
	.reg .pred 	%p<11>;
	.reg .b16 	%rs<3>;
	.reg .b32 	%r<26>;
	.reg .b64 	%rd<11>;

	ld.param.u64 	%rd3, [pad_planar_cuda_param_0];
	ld.param.u32 	%r3, [pad_planar_cuda_param_1];
	ld.param.u32 	%r9, [pad_planar_cuda_param_2];
	ld.param.u32 	%r10, [pad_planar_cuda_param_3];
	ld.param.u64 	%rd2, [pad_planar_cuda_param_4];
	ld.param.u32 	%r4, [pad_planar_cuda_param_5];
	ld.param.u32 	%r5, [pad_planar_cuda_param_6];
	ld.param.u32 	%r6, [pad_planar_cuda_param_7];
	ld.param.u32 	%r7, [pad_planar_cuda_param_8];
	ld.param.u32 	%r8, [pad_planar_cuda_param_9];
	ld.param.u8 	%rs1, [pad_planar_cuda_param_10];
	cvta.to.global.u64 	%rd1, %rd3;
	mov.u32 	%r12, %ctaid.x;
	mov.u32 	%r13, %ntid.x;
	mov.u32 	%r14, %tid.x;
	mad.lo.s32 	%r1, %r12, %r13, %r14;
	mov.u32 	%r15, %ctaid.y;
	mov.u32 	%r16, %ntid.y;
	mov.u32 	%r17, %tid.y;
	mad.lo.s32 	%r18, %r15, %r16, %r17;
	setp.ge.s32 	%p1, %r1, %r9;
	setp.ge.s32 	%p2, %r18, %r10;
	or.pred  	%p3, %p1, %p2;
	@%p3 bra 	$L__BB0_4;
	setp.lt.s32 	%p4, %r1, %r7;
	add.s32 	%r19, %r7, %r5;
	setp.ge.s32 	%p5, %r1, %r19;
	setp.lt.s32 	%p6, %r18, %r8;
	or.pred  	%p7, %p4, %p6;
	or.pred  	%p8, %p7, %p5;
	add.s32 	%r20, %r8, %r6;
	setp.ge.s32 	%p9, %r18, %r20;
	or.pred  	%p10, %p8, %p9;
	@%p10 bra 	$L__BB0_3;
	sub.s32 	%r22, %r1, %r7;
	sub.s32 	%r23, %r18, %r8;
	mad.lo.s32 	%r24, %r23, %r4, %r22;
	cvt.s64.s32 	%rd6, %r24;
	cvta.to.global.u64 	%rd7, %rd2;
	add.s64 	%rd8, %rd7, %rd6;
	ld.global.u8 	%rs2, [%rd8];
	mad.lo.s32 	%r25, %r3, %r18, %r1;
	cvt.s64.s32 	%rd9, %r25;
	add.s64 	%rd10, %rd1, %rd9;
	st.global.u8 	[%rd10], %rs2;
	bra.uni 	$L__BB0_4;
$L__BB0_3:
	mad.lo.s32 	%r21, %r3, %r18, %r1;
	cvt.s64.s32 	%rd4, %r21;
	add.s64 	%rd5, %rd1, %rd4;
	st.global.u8 	[%rd5], %rs1;
$L__BB0_4:
	ret;

}
	// .globl	pad_uv_cuda
.visible .entry pad_uv_cuda(
	.param .u64 .ptr .align 1 pad_uv_cuda_param_0,
	.param .u32 pad_uv_cuda_param_1,
	.param .u32 pad_uv_cuda_param_2,
	.param .u32 pad_uv_cuda_param_3,
	.param .u64 .ptr .align 1 pad_uv_cuda_param_4,
	.param .u32 pad_uv_cuda_param_5,
	.param .u32 pad_uv_cuda_param_6,
	.param .u32 pad_uv_cuda_param_7,
	.param .u32 pad_uv_cuda_param_8,
	.param .u32 pad_uv_cuda_param_9,
	.param .align 2 .b8 pad_uv_cuda_param_10[2]
)
{
	.reg .pred 	%p<11>;
	.reg .b16 	%rs<5>;
	.reg .b32 	%r<28>;
	.reg .b64 	%rd<11>;

	ld.param.u64 	%rd3, [pad_uv_cuda_param_0];
	ld.param.u32 	%r4, [pad_uv_cuda_param_1];
	ld.param.u32 	%r10, [pad_uv_cuda_param_2];
	ld.param.u32 	%r11, [pad_uv_cuda_param_3];
	ld.param.u64 	%rd2, [pad_uv_cuda_param_4];
	ld.param.u32 	%r5, [pad_uv_cuda_param_5];
	ld.param.u32 	%r6, [pad_uv_cuda_param_6];
	ld.param.u32 	%r7, [pad_uv_cuda_param_7];
	ld.param.u32 	%r8, [pad_uv_cuda_param_8];
	ld.param.u32 	%r9, [pad_uv_cuda_param_9];
	ld.param.v2.u8 	{%rs1, %rs2}, [pad_uv_cuda_param_10];
	cvta.to.global.u64 	%rd1, %rd3;
	mov.u32 	%r13, %ctaid.x;
	mov.u32 	%r14, %ntid.x;
	mov.u32 	%r15, %tid.x;
	mad.lo.s32 	%r1, %r13, %r14, %r15;
	mov.u32 	%r16, %ctaid.y;
	mov.u32 	%r17, %ntid.y;
	mov.u32 	%r18, %tid.y;
	mad.lo.s32 	%r19, %r16, %r17, %r18;
	setp.ge.s32 	%p1, %r1, %r10;
	setp.ge.s32 	%p2, %r19, %r11;
	or.pred  	%p3, %p1, %p2;
	@%p3 bra 	$L__BB1_4;
	shr.s32 	%r3, %r4, 1;
	setp.lt.s32 	%p4, %r1, %r8;
	add.s32 	%r20, %r8, %r6;
	setp.ge.s32 	%p5, %r1, %r20;
	setp.lt.s32 	%p6, %r19, %r9;
	or.pred  	%p7, %p4, %p6;
	or.pred  	%p8, %p7, %p5;
	add.s32 	%r21, %r9, %r7;
	setp.ge.s32 	%p9, %r19, %r21;
	or.pred  	%p10, %p8, %p9;
	@%p10 bra 	$L__BB1_3;
	shr.s32 	%r23, %r5, 1;
	sub.s32 	%r24, %r1, %r8;
	sub.s32 	%r25, %r19, %r9;
	mad.lo.s32 	%r26, %r3, %r19, %r1;
	mul.wide.s32 	%rd6, %r26, 2;
	add.s64 	%rd7, %rd1, %rd6;
	mad.lo.s32 	%r27, %r25, %r23, %r24;
	cvta.to.global.u64 	%rd8, %rd2;
	mul.wide.s32 	%rd9, %r27, 2;
	add.s64 	%rd10, %rd8, %rd9;
	ld.global.v2.u8 	{%rs3, %rs4}, [%rd10];
	st.global.v2.u8 	[%rd7], {%rs3, %rs4};
	bra.uni 	$L__BB1_4;
$L__BB1_3:
	mad.lo.s32 	%r22, %r3, %r19, %r1;
	mul.wide.s32 	%rd4, %r22, 2;
	add.s64 	%rd5, %rd1, %rd4;
	st.global.v2.u8 	[%rd5], {%rs1, %rs2};
$L__BB1_4:
	ret;

}


// ===== COMPILED SASS (sm_100) =====

	.target	sm_100

	.elftype	@"ET_EXEC"


//--------------------- .note.nv.tkinfo           --------------------------
	.section	.note.nv.tkinfo,"",@"SHT_NOTE"
	.sectionflags	@"SHF_NOTE_NV_TKINFO"
	.tkinfo
        /*0018*/ 	.word	0x00000002
        /*0030*/ 	.string	""
        /*0030*/ 	.string	"ptxas"
        /*0030*/ 	.string	"Cuda compilation tools, release 13.0, V13.0.88"
        /*0030*/ 	.string	"Build cuda_13.0.r13.0/compiler.36424714_0"
        /*0030*/ 	.string	"-arch sm_100 -m 64 "



//--------------------- .note.nv.cuinfo           --------------------------
	.section	.note.nv.cuinfo,"",@"SHT_NOTE"
	.sectionflags	@"SHF_NOTE_NV_CUINFO"
        /*0018*/ 	.short	0x0002
        /*001a*/ 	.short	0x0064
        /*001c*/ 	.short	0x0082
	.zero		2


//--------------------- .nv.info                  --------------------------
	.section	.nv.info,"",@"SHT_CUDA_INFO"
	.align	4


	//----- nvinfo : EIATTR_REGCOUNT
	.align		4
        /*0000*/ 	.byte	0x04, 0x2f
        /*0002*/ 	.short	(.L_1 - .L_0)
	.align		4
.L_0:
        /*0004*/ 	.word	index@(pad_planar_cuda)
        /*0008*/ 	.word	0x0000000a


	//----- nvinfo : EIATTR_FRAME_SIZE
	.align		4
.L_1:
        /*000c*/ 	.byte	0x04, 0x11
        /*000e*/ 	.short	(.L_3 - .L_2)
	.align		4
.L_2:
        /*0010*/ 	.word	index@(pad_planar_cuda)
        /*0014*/ 	.word	0x00000000


	//----- nvinfo : EIATTR_REGCOUNT
	.align		4
.L_3:
        /*0018*/ 	.byte	0x04, 0x2f
        /*001a*/ 	.short	(.L_5 - .L_4)
	.align		4
.L_4:
        /*001c*/ 	.word	index@(pad_uv_cuda)
        /*0020*/ 	.word	0x0000000c


	//----- nvinfo : EIATTR_FRAME_SIZE
	.align		4
.L_5:
        /*0024*/ 	.byte	0x04, 0x11
        /*0026*/ 	.short	(.L_7 - .L_6)
	.align		4
.L_6:
        /*0028*/ 	.word	index@(pad_uv_cuda)
        /*002c*/ 	.word	0x00000000


	//----- nvinfo : EIATTR_MIN_STACK_SIZE
	.align		4
.L_7:
        /*0030*/ 	.byte	0x04, 0x12
        /*0032*/ 	.short	(.L_9 - .L_8)
	.align		4
.L_8:
        /*0034*/ 	.word	index@(pad_uv_cuda)
        /*0038*/ 	.word	0x00000000


	//----- nvinfo : EIATTR_MIN_STACK_SIZE
	.align		4
.L_9:
        /*003c*/ 	.byte	0x04, 0x12
        /*003e*/ 	.short	(.L_11 - .L_10)
	.align		4
.L_10:
        /*0040*/ 	.word	index@(pad_planar_cuda)
        /*0044*/ 	.word	0x00000000
.L_11:


//--------------------- .nv.compat                --------------------------
	.section	.nv.compat,"",@"SHT_CUDA_COMPAT_INFO"
	.align	4
        /*0000*/ 	.byte	0x02, 0x09, 0x00, 0x00, 0x02, 0x02, 0x01, 0x00, 0x02, 0x05, 0x05, 0x00, 0x03, 0x07, 0x01, 0x01
        /*0010*/ 	.byte	0x02, 0x03, 0x00, 0x00, 0x02, 0x06, 0x01, 0x00, 0x04, 0x0b, 0x08, 0x00, 0x09, 0x00, 0x00, 0x00
        /*0020*/ 	.byte	0x00, 0x00, 0x00, 0x00


//--------------------- .nv.info.pad_uv_cuda      --------------------------
	.section	.nv.info.pad_uv_cuda,"",@"SHT_CUDA_INFO"
	.sectionflags	@""
	.align	4


	//----- nvinfo : EIATTR_CUDA_API_VERSION
	.align		4
        /*0000*/ 	.byte	0x04, 0x37
        /*0002*/ 	.short	(.L_13 - .L_12)
.L_12:
        /*0004*/ 	.word	0x00000082


	//----- nvinfo : EIATTR_KPARAM_INFO
	.align		4
.L_13:
        /*0008*/ 	.byte	0x04, 0x17
        /*000a*/ 	.short	(.L_15 - .L_14)
.L_14:
        /*000c*/ 	.word	0x00000000
        /*0010*/ 	.short	0x000a
        /*0012*/ 	.short	0x0034
        /*0014*/ 	.byte	0x00, 0xf0, 0x09, 0x00


	//----- nvinfo : EIATTR_KPARAM_INFO
	.align		4
.L_15:
        /*0018*/ 	.byte	0x04, 0x17
        /*001a*/ 	.short	(.L_17 - .L_16)
.L_16:
        /*001c*/ 	.word	0x00000000
        /*0020*/ 	.short	0x0009
        /*0022*/ 	.short	0x0030
        /*0024*/ 	.byte	0x00, 0xf0, 0x11, 0x00


	//----- nvinfo : EIATTR_KPARAM_INFO
	.align		4
.L_17:
        /*0028*/ 	.byte	0x04, 0x17
        /*002a*/ 	.short	(.L_19 - .L_18)
.L_18:
        /*002c*/ 	.word	0x00000000
        /*0030*/ 	.short	0x0008
        /*0032*/ 	.short	0x002c
        /*0034*/ 	.byte	0x00, 0xf0, 0x11, 0x00


	//----- nvinfo : EIATTR_KPARAM_INFO
	.align		4
.L_19:
        /*0038*/ 	.byte	0x04, 0x17
        /*003a*/ 	.short	(.L_21 - .L_20)
.L_20:
        /*003c*/ 	.word	0x00000000
        /*0040*/ 	.short	0x0007
        /*0042*/ 	.short	0x0028
        /*0044*/ 	.byte	0x00, 0xf0, 0x11, 0x00


	//----- nvinfo : EIATTR_KPARAM_INFO
	.align		4
.L_21:
        /*0048*/ 	.byte	0x04, 0x17
        /*004a*/ 	.short	(.L_23 - .L_22)
.L_22:
        /*004c*/ 	.word	0x00000000
        /*0050*/ 	.short	0x0006
        /*0052*/ 	.short	0x0024
        /*0054*/ 	.byte	0x00, 0xf0, 0x11, 0x00


	//----- nvinfo : EIATTR_KPARAM_INFO
	.align		4
.L_23:
        /*0058*/ 	.byte	0x04, 0x17
        /*005a*/ 	.short	(.L_25 - .L_24)
.L_24:
        /*005c*/ 	.word	0x00000000
        /*0060*/ 	.short	0x0005
        /*0062*/ 	.short	0x0020
        /*0064*/ 	.byte	0x00, 0xf0, 0x11, 0x00


	//----- nvinfo : EIATTR_KPARAM_INFO
	.align		4
.L_25:
        /*0068*/ 	.byte	0x04, 0x17
        /*006a*/ 	.short	(.L_27 - .L_26)
.L_26:
        /*006c*/ 	.word	0x00000000
        /*0070*/ 	.short	0x0004
        /*0072*/ 	.short	0x0018
        /*0074*/ 	.byte	0x00, 0xf5, 0x21, 0x00


	//----- nvinfo : EIATTR_KPARAM_INFO
	.align		4
.L_27:
        /*0078*/ 	.byte	0x04, 0x17
        /*007a*/ 	.short	(.L_29 - .L_28)
.L_28:
        /*007c*/ 	.word	0x00000000
        /*0080*/ 	.short	0x0003
        /*0082*/ 	.short	0x0010
        /*0084*/ 	.byte	0x00, 0xf0, 0x11, 0x00


	//----- nvinfo : EIATTR_KPARAM_INFO
	.align		4
.L_29:
        /*0088*/ 	.byte	0x04, 0x17
        /*008a*/ 	.short	(.L_31 - .L_30)
.L_30:
        /*008c*/ 	.word	0x00000000
        /*0090*/ 	.short	0x0002
        /*0092*/ 	.short	0x000c
        /*0094*/ 	.byte	0x00, 0xf0, 0x11, 0x00


	//----- nvinfo : EIATTR_KPARAM_INFO
	.align		4
.L_31:
        /*0098*/ 	.byte	0x04, 0x17
        /*009a*/ 	.short	(.L_33 - .L_32)
.L_32:
        /*009c*/ 	.word	0x00000000
        /*00a0*/ 	.short	0x0001
        /*00a2*/ 	.short	0x0008
        /*00a4*/ 	.byte	0x00, 0xf0, 0x11, 0x00


	//----- nvinfo : EIATTR_KPARAM_INFO
	.align		4
.L_33:
        /*00a8*/ 	.byte	0x04, 0x17
        /*00aa*/ 	.short	(.L_35 - .L_34)
.L_34:
        /*00ac*/ 	.word	0x00000000
        /*00b0*/ 	.short	0x0000
        /*00b2*/ 	.short	0x0000
        /*00b4*/ 	.byte	0x00, 0xf5, 0x21, 0x00


	//----- nvinfo : EIATTR_SPARSE_MMA_MASK
	.align		4
.L_35:
        /*00b8*/ 	.byte	0x03, 0x50
        /*00ba*/ 	.short	0x0000


	//----- nvinfo : EIATTR_MAXREG_COUNT
	.align		4
        /*00bc*/ 	.byte	0x03, 0x1b
        /*00be*/ 	.short	0x00ff


	//----- nvinfo : EIATTR_MERCURY_ISA_VERSION
	.align		4
        /*00c0*/ 	.byte	0x03, 0x5f
        /*00c2*/ 	.short	0x0101


	//----- nvinfo : EIATTR_VRC_CTA_INIT_COUNT
	.align		4
        /*00c4*/ 	.byte	0x02, 0x4a
	.zero		1
	.zero		1


	//----- nvinfo : EIATTR_EXIT_INSTR_OFFSETS
	.align		4
        /*00c8*/ 	.byte	0x04, 0x1c
        /*00ca*/ 	.short	(.L_37 - .L_36)


	//   ....[0]....
.L_36:
        /*00cc*/ 	.word	0x000000d0


	//   ....[1]....
        /*00d0*/ 	.word	0x00000270


	//   ....[2]....
        /*00d4*/ 	.word	0x000002f0


	//----- nvinfo : EIATTR_CBANK_PARAM_SIZE
	.align		4
.L_37:
        /*00d8*/ 	.byte	0x03, 0x19
        /*00da*/ 	.short	0x0036


	//----- nvinfo : EIATTR_PARAM_CBANK
	.align		4
        /*00dc*/ 	.byte	0x04, 0x0a
        /*00de*/ 	.short	(.L_39 - .L_38)
	.align		4
.L_38:
        /*00e0*/ 	.word	index@(.nv.constant0.pad_uv_cuda)
        /*00e4*/ 	.short	0x0380
        /*00e6*/ 	.short	0x0036


	//----- nvinfo : EIATTR_SW_WAR
	.align		4
.L_39:
        /*00e8*/ 	.byte	0x04, 0x36
        /*00ea*/ 	.short	(.L_41 - .L_40)
.L_40:
        /*00ec*/ 	.word	0x00000008
.L_41:


//--------------------- .nv.info.pad_planar_cuda  --------------------------
	.section	.nv.info.pad_planar_cuda,"",@"SHT_CUDA_INFO"
	.sectionflags	@""
	.align	4


	//----- nvinfo : EIATTR_CUDA_API_VERSION
	.align		4
        /*0000*/ 	.byte	0x04, 0x37
        /*0002*/ 	.short	(.L_43 - .L_42)
.L_42:
        /*0004*/ 	.word	0x00000082


	//----- nvinfo : EIATTR_KPARAM_INFO
	.align		4
.L_43:
        /*0008*/ 	.byte	0x04, 0x17
        /*000a*/ 	.short	(.L_45 - .L_44)
.L_44:
        /*000c*/ 	.word	0x00000000
        /*0010*/ 	.short	0x000a
        /*0012*/ 	.short	0x0034
        /*0014*/ 	.byte	0x00, 0xf0, 0x05, 0x00


	//----- nvinfo : EIATTR_KPARAM_INFO
	.align		4
.L_45:
        /*0018*/ 	.byte	0x04, 0x17
        /*001a*/ 	.short	(.L_47 - .L_46)
.L_46:
        /*001c*/ 	.word	0x00000000
        /*0020*/ 	.short	0x0009
        /*0022*/ 	.short	0x0030
        /*0024*/ 	.byte	0x00, 0xf0, 0x11, 0x00


	//----- nvinfo : EIATTR_KPARAM_INFO
	.align		4
.L_47:
        /*0028*/ 	.byte	0x04, 0x17
        /*002a*/ 	.short	(.L_49 - .L_48)
.L_48:
        /*002c*/ 	.word	0x00000000
        /*0030*/ 	.short	0x0008
        /*0032*/ 	.short	0x002c
        /*0034*/ 	.byte	0x00, 0xf0, 0x11, 0x00


	//----- nvinfo : EIATTR_KPARAM_INFO
	.align		4
.L_49:
        /*0038*/ 	.byte	0x04, 0x17
        /*003a*/ 	.short	(.L_51 - .L_50)
.L_50:
        /*003c*/ 	.word	0x00000000
        /*0040*/ 	.short	0x0007
        /*0042*/ 	.short	0x0028
        /*0044*/ 	.byte	0x00, 0xf0, 0x11, 0x00


	//----- nvinfo : EIATTR_KPARAM_INFO
	.align		4
.L_51:
        /*0048*/ 	.byte	0x04, 0x17
        /*004a*/ 	.short	(.L_53 - .L_52)
.L_52:
        /*004c*/ 	.word	0x00000000
        /*0050*/ 	.short	0x0006
        /*0052*/ 	.short	0x0024
        /*0054*/ 	.byte	0x00, 0xf0, 0x11, 0x00


	//----- nvinfo : EIATTR_KPARAM_INFO
	.align		4
.L_53:
        /*0058*/ 	.byte	0x04, 0x17
        /*005a*/ 	.short	(.L_55 - .L_54)
.L_54:
        /*005c*/ 	.word	0x00000000
        /*0060*/ 	.short	0x0005
        /*0062*/ 	.short	0x0020
        /*0064*/ 	.byte	0x00, 0xf0, 0x11, 0x00


	//----- nvinfo : EIATTR_KPARAM_INFO
	.align		4
.L_55:
        /*0068*/ 	.byte	0x04, 0x17
        /*006a*/ 	.short	(.L_57 - .L_56)
.L_56:
        /*006c*/ 	.word	0x00000000
        /*0070*/ 	.short	0x0004
        /*0072*/ 	.short	0x0018
        /*0074*/ 	.byte	0x00, 0xf5, 0x21, 0x00


	//----- nvinfo : EIATTR_KPARAM_INFO
	.align		4
.L_57:
        /*0078*/ 	.byte	0x04, 0x17
        /*007a*/ 	.short	(.L_59 - .L_58)
.L_58:
        /*007c*/ 	.word	0x00000000
        /*0080*/ 	.short	0x0003
        /*0082*/ 	.short	0x0010
        /*0084*/ 	.byte	0x00, 0xf0, 0x11, 0x00


	//----- nvinfo : EIATTR_KPARAM_INFO
	.align		4
.L_59:
        /*0088*/ 	.byte	0x04, 0x17
        /*008a*/ 	.short	(.L_61 - .L_60)
.L_60:
        /*008c*/ 	.word	0x00000000
        /*0090*/ 	.short	0x0002
        /*0092*/ 	.short	0x000c
        /*0094*/ 	.byte	0x00, 0xf0, 0x11, 0x00


	//----- nvinfo : EIATTR_KPARAM_INFO
	.align		4
.L_61:
        /*0098*/ 	.byte	0x04, 0x17
        /*009a*/ 	.short	(.L_63 - .L_62)
.L_62:
        /*009c*/ 	.word	0x00000000
        /*00a0*/ 	.short	0x0001
        /*00a2*/ 	.short	0x0008
        /*00a4*/ 	.byte	0x00, 0xf0, 0x11, 0x00


	//----- nvinfo : EIATTR_KPARAM_INFO
	.align		4
.L_63:
        /*00a8*/ 	.byte	0x04, 0x17
        /*00aa*/ 	.short	(.L_65 - .L_64)
.L_64:
        /*00ac*/ 	.word	0x00000000
        /*00b0*/ 	.short	0x0000
        /*00b2*/ 	.short	0x0000
        /*00b4*/ 	.byte	0x00, 0xf5, 0x21, 0x00


	//----- nvinfo : EIATTR_SPARSE_MMA_MASK
	.align		4
.L_65:
        /*00b8*/ 	.byte	0x03, 0x50
        /*00ba*/ 	.short	0x0000


	//----- nvinfo : EIATTR_MAXREG_COUNT
	.align		4
        /*00bc*/ 	.byte	0x03, 0x1b
        /*00be*/ 	.short	0x00ff


	//----- nvinfo : EIATTR_MERCURY_ISA_VERSION
	.align		4
        /*00c0*/ 	.byte	0x03, 0x5f
        /*00c2*/ 	.short	0x0101


	//----- nvinfo : EIATTR_VRC_CTA_INIT_COUNT
	.align		4
        /*00c4*/ 	.byte	0x02, 0x4a
	.zero		1
	.zero		1


	//----- nvinfo : EIATTR_EXIT_INSTR_OFFSETS
	.align		4
        /*00c8*/ 	.byte	0x04, 0x1c
        /*00ca*/ 	.short	(.L_67 - .L_66)


	//   ....[0]....
.L_66:
        /*00cc*/ 	.word	0x000000d0


	//   ....[1]....
        /*00d0*/ 	.word	0x00000270


	//   ....[2]....
        /*00d4*/ 	.word	0x000002f0


	//----- nvinfo : EIATTR_CRS_STACK_SIZE
	.align		4
.L_67:
        /*00d8*/ 	.byte	0x04, 0x1e
        /*00da*/ 	.short	(.L_69 - .L_68)
.L_68:
        /*00dc*/ 	.word	0x00000000


	//----- nvinfo : EIATTR_CBANK_PARAM_SIZE
	.align		4
.L_69:
        /*00e0*/ 	.byte	0x03, 0x19
        /*00e2*/ 	.short	0x0035


	//----- nvinfo : EIATTR_PARAM_CBANK
	.align		4
        /*00e4*/ 	.byte	0x04, 0x0a
        /*00e6*/ 	.short	(.L_71 - .L_70)
	.align		4
.L_70:
        /*00e8*/ 	.word	index@(.nv.constant0.pad_planar_cuda)
        /*00ec*/ 	.short	0x0380
        /*00ee*/ 	.short	0x0035


	//----- nvinfo : EIATTR_SW_WAR
	.align		4
.L_71:
        /*00f0*/ 	.byte	0x04, 0x36
        /*00f2*/ 	.short	(.L_73 - .L_72)
.L_72:
        /*00f4*/ 	.word	0x00000008
.L_73:


//--------------------- .nv.callgraph             --------------------------
	.section	.nv.callgraph,"",@"SHT_CUDA_CALLGRAPH"
	.align	4
	.sectionentsize	8
	.align		4
        /*0000*/ 	.word	0x00000000
	.align		4
        /*0004*/ 	.word	0xffffffff
	.align		4
        /*0008*/ 	.word	0x00000000
	.align		4
        /*000c*/ 	.word	0xfffffffe
	.align		4
        /*0010*/ 	.word	0x00000000
	.align		4
        /*0014*/ 	.word	0xfffffffd
	.align		4
        /*0018*/ 	.word	0x00000000
	.align		4
        /*001c*/ 	.word	0xfffffffc


//--------------------- .text.pad_uv_cuda         --------------------------
	.section	.text.pad_uv_cuda,"ax",@progbits
	.align	128
        .global         pad_uv_cuda
        .type           pad_uv_cuda,@function
        .size           pad_uv_cuda,(.L_x_3 - pad_uv_cuda)
        .other          pad_uv_cuda,@"STO_CUDA_ENTRY STV_DEFAULT"
pad_uv_cuda:
.text.pad_uv_cuda:
[----:B------:R-:W-:Y:S01]  /*0000*/  LDC R1, c[0x0][0x37c] ;  /* 0x0000df00ff017b82 */ /* 0x000fe20000000800 */
[----:B------:R-:W0:Y:S07]  /*0010*/  S2R R2, SR_TID.Y ;  /* 0x0000000000027919 */ /* 0x000e2e0000002200 */
[----:B------:R-:W1:Y:S01]  /*0020*/  LDC R0, c[0x0][0x360] ;  /* 0x0000d800ff007b82 */ /* 0x000e620000000800 */
[----:B------:R-:W2:Y:S01]  /*0030*/  LDCU UR6, c[0x0][0x390] ;  /* 0x00007200ff0677ac */ /* 0x000ea20008000800 */
[----:B------:R-:W1:Y:S01]  /*0040*/  S2R R3, SR_TID.X ;  /* 0x0000000000037919 */ /* 0x000e620000002100 */
[----:B------:R-:W3:Y:S05]  /*0050*/  LDCU UR7, c[0x0][0x38c] ;  /* 0x00007180ff0777ac */ /* 0x000eea0008000800 */
[----:B------:R-:W0:Y:S08]  /*0060*/  S2UR UR5, SR_CTAID.Y ;  /* 0x00000000000579c3 */ /* 0x000e300000002600 */
[----:B------:R-:W0:Y:S08]  /*0070*/  LDC R7, c[0x0][0x364] ;  /* 0x0000d900ff077b82 */ /* 0x000e300000000800 */
[----:B------:R-:W1:Y:S01]  /*0080*/  S2UR UR4, SR_CTAID.X ;  /* 0x00000000000479c3 */ /* 0x000e620000002500 */
[----:B0-----:R-:W-:-:S05]  /*0090*/  IMAD R7, R7, UR5, R2 ;  /* 0x0000000507077c24 */ /* 0x001fca000f8e0202 */
[----:B--2---:R-:W-:Y:S01]  /*00a0*/  ISETP.GE.AND P0, PT, R7, UR6, PT ;  /* 0x0000000607007c0c */ /* 0x004fe2000bf06270 */
[----:B-1----:R-:W-:-:S05]  /*00b0*/  IMAD R0, R0, UR4, R3 ;  /* 0x0000000400007c24 */ /* 0x002fca000f8e0203 */
[----:B---3--:R-:W-:-:S13]  /*00c0*/  ISETP.GE.OR P0, PT, R0, UR7, P0 ;  /* 0x0000000700007c0c */ /* 0x008fda0008706670 */
[----:B------:R-:W-:Y:S05]  /*00d0*/  @P0 EXIT ;  /* 0x000000000000094d */ /* 0x000fea0003800000 */
[----:B------:R-:W0:Y:S01]  /*00e0*/  LDCU UR10, c[0x0][0x3b0] ;  /* 0x00007600ff0a77ac */ /* 0x000e220008000800 */
[----:B------:R-:W1:Y:S01]  /*00f0*/  LDCU UR4, c[0x0][0x3a4] ;  /* 0x00007480ff0477ac */ /* 0x000e620008000800 */
[----:B------:R-:W1:Y:S01]  /*0100*/  LDCU.64 UR6, c[0x0][0x3a8] ;  /* 0x00007500ff0677ac */ /* 0x000e620008000a00 */
[----:B------:R-:W2:Y:S01]  /*0110*/  LDCU.64 UR8, c[0x0][0x358] ;  /* 0x00006b00ff0877ac */ /* 0x000ea20008000a00 */
[----:B0-----:R-:W-:Y:S01]  /*0120*/  ISETP.GE.AND P0, PT, R7, UR10, PT ;  /* 0x0000000a07007c0c */ /* 0x001fe2000bf06270 */
[----:B-1----:R-:W-:-:S03]  /*0130*/  UIADD3 UR4, UPT, UPT, UR7, UR4, URZ ;  /* 0x0000000407047290 */ /* 0x002fc6000fffe0ff */
[----:B------:R-:W-:Y:S01]  /*0140*/  ISETP.LT.OR P0, PT, R0, UR7, !P0 ;  /* 0x0000000700007c0c */ /* 0x000fe2000c701670 */
[----:B------:R-:W-:-:S03]  /*0150*/  UIADD3 UR5, UPT, UPT, UR10, UR6, URZ ;  /* 0x000000060a057290 */ /* 0x000fc6000fffe0ff */
[----:B------:R-:W-:-:S04]  /*0160*/  ISETP.GE.OR P0, PT, R0, UR4, P0 ;  /* 0x0000000400007c0c */ /* 0x000fc80008706670 */
[----:B------:R-:W-:Y:S01]  /*0170*/  ISETP.GE.OR P0, PT, R7, UR5, P0 ;  /* 0x0000000507007c0c */ /* 0x000fe20008706670 */
[----:B------:R-:W0:-:S12]  /*0180*/  LDCU UR4, c[0x0][0x388] ;  /* 0x00007100ff0477ac */ /* 0x000e180008000800 */
[----:B------:R-:W1:Y:S01]  /*0190*/  @!P0 LDC R2, c[0x0][0x3a0] ;  /* 0x0000e800ff028b82 */ /* 0x000e620000000800 */
[----:B------:R-:W-:Y:S01]  /*01a0*/  @!P0 IADD3 R6, PT, PT, R7, -UR10, RZ ;  /* 0x8000000a07068c10 */ /* 0x000fe2000fffe0ff */
[----:B------:R-:W-:-:S06]  /*01b0*/  @!P0 VIADD R3, R0, -UR7 ;  /* 0x8000000700038c36 */ /* 0x000fcc0008000000 */
[----:B------:R-:W3:Y:S01]  /*01c0*/  @!P0 LDC.64 R4, c[0x0][0x398] ;  /* 0x0000e600ff048b82 */ /* 0x000ee20000000a00 */
[----:B-1----:R-:W-:-:S05]  /*01d0*/  @!P0 SHF.R.S32.HI R2, RZ, 0x1, R2 ;  /* 0x00000001ff028819 */ /* 0x002fca0000011402 */
[----:B------:R-:W-:-:S04]  /*01e0*/  @!P0 IMAD R3, R2, R6, R3 ;  /* 0x0000000602038224 */ /* 0x000fc800078e0203 */
[----:B---3--:R-:W-:Y:S02]  /*01f0*/  @!P0 IMAD.WIDE R4, R3, 0x2, R4 ;  /* 0x0000000203048825 */ /* 0x008fe400078e0204 */
[----:B------:R-:W1:Y:S04]  /*0200*/  @!P0 LDC.64 R2, c[0x0][0x380] ;  /* 0x0000e000ff028b82 */ /* 0x000e680000000a00 */
[----:B--2---:R-:W2:Y:S01]  /*0210*/  @!P0 LDG.E.U16 R4, desc[UR8][R4.64] ;  /* 0x0000000804048981 */ /* 0x004ea2000c1e1500 */
[----:B0-----:R-:W-:-:S06]  /*0220*/  USHF.R.S32.HI UR4, URZ, 0x1, UR4 ;  /* 0x00000001ff047899 */ /* 0x001fcc0008011404 */
[----:B------:R-:W-:-:S04]  /*0230*/  @!P0 IMAD R9, R7, UR4, R0 ;  /* 0x0000000407098c24 */ /* 0x000fc8000f8e0200 */
[----:B-1----:R-:W-:Y:S01]  /*0240*/  @!P0 IMAD.WIDE R2, R9, 0x2, R2 ;  /* 0x0000000209028825 */ /* 0x002fe200078e0202 */
[----:B--2---:R-:W-:-:S05]  /*0250*/  @!P0 PRMT R9, R4, 0x7710, RZ ;  /* 0x0000771004098816 */ /* 0x004fca00000000ff */
[----:B------:R0:W-:Y:S01]  /*0260*/  @!P0 STG.E.U16 desc[UR8][R2.64], R9 ;  /* 0x0000000902008986 */ /* 0x0001e2000c101508 */
[----:B------:R-:W-:Y:S05]  /*0270*/  @!P0 EXIT ;  /* 0x000000000000894d */ /* 0x000fea0003800000 */
[----:B------:R-:W1:Y:S01]  /*0280*/  LDC.U8 R5, c[0x0][0x3b4] ;  /* 0x0000ed00ff057b82 */ /* 0x000e620000000000 */
[----:B------:R-:W-:-:S07]  /*0290*/  IMAD R7, R7, UR4, R0 ;  /* 0x0000000407077c24 */ /* 0x000fce000f8e0200 */
[----:B0-----:R-:W0:Y:S08]  /*02a0*/  LDC.64 R2, c[0x0][0x380] ;  /* 0x0000e000ff027b82 */ /* 0x001e300000000a00 */
[----:B------:R-:W1:Y:S01]  /*02b0*/  LDC.U8 R4, c[0x0][0x3b5] ;  /* 0x0000ed40ff047b82 */ /* 0x000e620000000000 */
[----:B0-----:R-:W-:Y:S01]  /*02c0*/  IMAD.WIDE R2, R7, 0x2, R2 ;  /* 0x0000000207027825 */ /* 0x001fe200078e0202 */
[----:B-1----:R-:W-:-:S05]  /*02d0*/  PRMT R5, R4, 0x7604, R5 ;  /* 0x0000760404057816 */ /* 0x002fca0000000005 */
[----:B------:R-:W-:Y:S01]  /*02e0*/  STG.E.U16 desc[UR8][R2.64], R5 ;  /* 0x0000000502007986 */ /* 0x000fe2000c101508 */
[----:B------:R-:W-:Y:S05]  /*02f0*/  EXIT ;  /* 0x000000000000794d */ /* 0x000fea0003800000 */
.L_x_0:
[----:B------:R-:W-:-:S00]  /*0300*/  BRA `(.L_x_0) ;  /* 0xfffffffc00fc7947 */ /* 0x000fc0000383ffff */
[----:B------:R-:W-:-:S00]  /*0310*/  NOP ;  /* 0x0000000000007918 */ /* 0x000fc00000000000 */
        /* <DEDUP_REMOVED lines=14> */
.L_x_3:


//--------------------- .text.pad_planar_cuda     --------------------------
	.section	.text.pad_planar_cuda,"ax",@progbits
	.align	128
        .global         pad_planar_cuda
        .type           pad_planar_cuda,@function
        .size           pad_planar_cuda,(.L_x_4 - pad_planar_cuda)
        .other          pad_planar_cuda,@"STO_CUDA_ENTRY STV_DEFAULT"
pad_planar_cuda:
.text.pad_planar_cuda:
        /* <DEDUP_REMOVED lines=17> */
[----:B0-----:R-:W-:Y:S01]  /*0110*/  ISETP.GE.AND P0, PT, R5, UR8, PT ;  /* 0x0000000805007c0c */ /* 0x001fe2000bf06270 */
[----:B-1----:R-:W-:-:S03]  /*0120*/  UIADD3 UR4, UPT, UPT, UR7, UR4, URZ ;  /* 0x0000000407047290 */ /* 0x002fc6000fffe0ff */
[----:B------:R-:W-:Y:S01]  /*0130*/  ISETP.LT.OR P0, PT, R0, UR7, !P0 ;  /* 0x0000000700007c0c */ /* 0x000fe2000c701670 */
[----:B------:R-:W-:-:S03]  /*0140*/  UIADD3 UR5, UPT, UPT, UR8, UR6, URZ ;  /* 0x0000000608057290 */ /* 0x000fc6000fffe0ff */
[----:B------:R-:W-:-:S04]  /*0150*/  ISETP.GE.OR P0, PT, R0, UR4, P0 ;  /* 0x0000000400007c0c */ /* 0x000fc80008706670 */
[----:B------:R-:W-:-:S04]  /*0160*/  ISETP.GE.OR P0, PT, R5, UR5, P0 ;  /* 0x0000000505007c0c */ /* 0x000fc80008706670 */
[----:B------:R-:W0:Y:S09]  /*0170*/  LDCU.64 UR4, c[0x0][0x358] ;  /* 0x00006b00ff0477ac */ /* 0x000e320008000a00 */
[----:B------:R-:W-:Y:S05]  /*0180*/  @P0 BRA `(.L_x_1) ;  /* 0x00000000003c0947 */ /* 0x000fea0003800000 */
[----:B------:R-:W1:Y:S01]  /*0190*/  LDCU UR6, c[0x0][0x3a0] ;  /* 0x00007400ff0677ac */ /* 0x000e620008000800 */
[----:B------:R-:W-:Y:S02]  /*01a0*/  VIADD R2, R0, -UR7 ;  /* 0x8000000700027c36 */ /* 0x000fe40008000000 */
[----:B------:R-:W-:Y:S01]  /*01b0*/  VIADD R3, R5, -UR8 ;  /* 0x8000000805037c36 */ /* 0x000fe20008000000 */
[----:B------:R-:W2:Y:S03]  /*01c0*/  LDCU.64 UR10, c[0x0][0x398] ;  /* 0x00007300ff0a77ac */ /* 0x000ea60008000a00 */
[----:B-1----:R-:W-:Y:S01]  /*01d0*/  IMAD R3, R3, UR6, R2 ;  /* 0x0000000603037c24 */ /* 0x002fe2000f8e0202 */
[----:B------:R-:W1:Y:S04]  /*01e0*/  LDCU UR6, c[0x0][0x388] ;  /* 0x00007100ff0677ac */ /* 0x000e680008000800 */
[----:B--2---:R-:W-:-:S04]  /*01f0*/  IADD3 R2, P0, PT, R3, UR10, RZ ;  /* 0x0000000a03027c10 */ /* 0x004fc8000ff1e0ff */
[----:B------:R-:W-:Y:S01]  /*0200*/  LEA.HI.X.SX32 R3, R3, UR11, 0x1, P0 ;  /* 0x0000000b03037c11 */ /* 0x000fe200080f0eff */
[----:B------:R-:W2:Y:S05]  /*0210*/  LDCU.64 UR10, c[0x0][0x380] ;  /* 0x00007000ff0a77ac */ /* 0x000eaa0008000a00 */
[----:B0-----:R-:W3:Y:S01]  /*0220*/  LDG.E.U8 R3, desc[UR4][R2.64] ;  /* 0x0000000402037981 */ /* 0x001ee2000c1e1100 */
[----:B-1----:R-:W-:-:S05]  /*0230*/  IMAD R0, R5, UR6, R0 ;  /* 0x0000000605007c24 */ /* 0x002fca000f8e0200 */
[----:B--2---:R-:W-:-:S04]  /*0240*/  IADD3 R4, P0, PT, R0, UR10, RZ ;  /* 0x0000000a00047c10 */ /* 0x004fc8000ff1e0ff */
[----:B------:R-:W-:-:S05]  /*0250*/  LEA.HI.X.SX32 R5, R0, UR11, 0x1, P0 ;  /* 0x0000000b00057c11 */ /* 0x000fca00080f0eff */
[----:B---3--:R-:W-:Y:S01]  /*0260*/  STG.E.U8 desc[UR4][R4.64], R3 ;  /* 0x0000000304007986 */ /* 0x008fe2000c101104 */
[----:B------:R-:W-:Y:S05]  /*0270*/  EXIT ;  /* 0x000000000000794d */ /* 0x000fea0003800000 */
.L_x_1:
[----:B------:R-:W1:Y:S01]  /*0280*/  LDCU UR6, c[0x0][0x388] ;  /* 0x00007100ff0677ac */ /* 0x000e620008000800 */
[----:B------:R-:W0:Y:S01]  /*0290*/  LDC.U8 R7, c[0x0][0x3b4] ;  /* 0x0000ed00ff077b82 */ /* 0x000e220000000000 */
[----:B------:R-:W2:Y:S01]  /*02a0*/  LDCU.64 UR10, c[0x0][0x380] ;  /* 0x00007000ff0a77ac */ /* 0x000ea20008000a00 */
[----:B-1----:R-:W-:-:S05]  /*02b0*/  IMAD R0, R5, UR6, R0 ;  /* 0x0000000605007c24 */ /* 0x002fca000f8e0200 */
[----:B--2---:R-:W-:-:S04]  /*02c0*/  IADD3 R2, P0, PT, R0, UR10, RZ ;  /* 0x0000000a00027c10 */ /* 0x004fc8000ff1e0ff */
[----:B------:R-:W-:-:S05]  /*02d0*/  LEA.HI.X.SX32 R3, R0, UR11, 0x1, P0 ;  /* 0x0000000b00037c11 */ /* 0x000fca00080f0eff */
[----:B0-----:R-:W-:Y:S01]  /*02e0*/  STG.E.U8 desc[UR4][R2.64], R7 ;  /* 0x0000000702007986 */ /* 0x001fe2000c101104 */
[----:B------:R-:W-:Y:S05]  /*02f0*/  EXIT ;  /* 0x000000000000794d */ /* 0x000fea0003800000 */
.L_x_2:
        /* <DEDUP_REMOVED lines=16> */
.L_x_4:


//--------------------- .nv.shared.reserved.0     --------------------------
	.section	.nv.shared.reserved.0,"aw",@nobits
	.weak		__nv_reservedSMEM_offset_0_alias
	.size		__nv_reservedSMEM_offset_0_alias, 0, 64
	.other		__nv_reservedSMEM_offset_0_alias,@"STO_CUDA_RESERVED_SHARED STV_DEFAULT"
__nv_reservedSMEM_offset_0_alias:
	.zero		0
	.zero		64


//--------------------- .nv.constant0.pad_uv_cuda --------------------------
	.section	.nv.constant0.pad_uv_cuda,"a",@progbits
	.sectionflags	@""
	.align	4
.nv.constant0.pad_uv_cuda:
	.zero		950


//--------------------- .nv.constant0.pad_planar_cuda --------------------------
	.section	.nv.constant0.pad_planar_cuda,"a",@progbits
	.sectionflags	@""
	.align	4
.nv.constant0.pad_planar_cuda:
	.zero		949


//--------------------- SYMBOLS --------------------------

	.type		.nv.reservedSmem.offset0,@object
	.size		.nv.reservedSmem.offset0,0x4
